	.headerflags	@"EF_CUDA_TEXMODE_UNIFIED EF_CUDA_64BIT_ADDRESS EF_CUDA_ACCELERATORS EF_CUDA_SM90 EF_CUDA_VIRTUAL_SM(EF_CUDA_SM90)"
	.elftype	@"ET_EXEC"


//--------------------- .nv.info                  --------------------------
	.section	.nv.info,"",@"SHT_CUDA_INFO"
	.align	4


	//----- nvinfo : EIATTR_REGCOUNT
	.align		4
        /*0000*/ 	.byte	0x04, 0x2f
        /*0002*/ 	.short	(.L_1 - .L_0)
	.align		4
.L_0:
        /*0004*/ 	.word	index@(triton_poi_fused_constant_pad_nd_20)
        /*0008*/ 	.word	0x0000000c


	//----- nvinfo : EIATTR_MIN_STACK_SIZE
	.align		4
.L_1:
        /*000c*/ 	.byte	0x04, 0x12
        /*000e*/ 	.short	(.L_3 - .L_2)
	.align		4
.L_2:
        /*0010*/ 	.word	index@(triton_poi_fused_constant_pad_nd_20)
        /*0014*/ 	.word	0x00000000


	//----- nvinfo : EIATTR_FRAME_SIZE
	.align		4
.L_3:
        /*0018*/ 	.byte	0x04, 0x11
        /*001a*/ 	.short	(.L_5 - .L_4)
	.align		4
.L_4:
        /*001c*/ 	.word	index@(triton_poi_fused_constant_pad_nd_20)
        /*0020*/ 	.word	0x00000000


	//----- nvinfo : EIATTR_MIN_STACK_SIZE
	.align		4
.L_5:
        /*0024*/ 	.byte	0x04, 0x12
        /*0026*/ 	.short	(.L_7 - .L_6)
	.align		4
.L_6:
        /*0028*/ 	.word	index@(triton_poi_fused_constant_pad_nd_20)
        /*002c*/ 	.word	0x00000000
.L_7:


//--------------------- .nv.info.triton_poi_fused_constant_pad_nd_20 --------------------------
	.section	.nv.info.triton_poi_fused_constant_pad_nd_20,"",@"SHT_CUDA_INFO"
	.sectionflags	@""
	.align	4


	//----- nvinfo : EIATTR_CUDA_API_VERSION
	.align		4
        /*0000*/ 	.byte	0x04, 0x37
        /*0002*/ 	.short	(.L_9 - .L_8)
.L_8:
        /*0004*/ 	.word	0x0000007c


	//----- nvinfo : EIATTR_KPARAM_INFO
	.align		4
.L_9:
        /*0008*/ 	.byte	0x04, 0x17
        /*000a*/ 	.short	(.L_11 - .L_10)
.L_10:
        /*000c*/ 	.word	0x00000000
        /*0010*/ 	.short	0x0002
        /*0012*/ 	.short	0x0010
        /*0014*/ 	.byte	0x00, 0xf0, 0x11, 0x00


	//----- nvinfo : EIATTR_KPARAM_INFO
	.align		4
.L_11:
        /*0018*/ 	.byte	0x04, 0x17
        /*001a*/ 	.short	(.L_13 - .L_12)
.L_12:
        /*001c*/ 	.word	0x00000000
        /*0020*/ 	.short	0x0001
        /*0022*/ 	.short	0x0008
        /*0024*/ 	.byte	0x00, 0xf4, 0x21, 0x00


	//----- nvinfo : EIATTR_KPARAM_INFO
	.align		4
.L_13:
        /*0028*/ 	.byte	0x04, 0x17
        /*002a*/ 	.short	(.L_15 - .L_14)
.L_14:
        /*002c*/ 	.word	0x00000000
        /*0030*/ 	.short	0x0000
        /*0032*/ 	.short	0x0000
        /*0034*/ 	.byte	0x00, 0xf4, 0x21, 0x00


	//----- nvinfo : EIATTR_SPARSE_MMA_MASK
	.align		4
.L_15:
        /*0038*/ 	.byte	0x03, 0x50
        /*003a*/ 	.short	0x0000


	//----- nvinfo : EIATTR_MAXREG_COUNT
	.align		4
        /*003c*/ 	.byte	0x03, 0x1b
        /*003e*/ 	.short	0x00ff


	//----- nvinfo : EIATTR_EXIT_INSTR_OFFSETS
	.align		4
        /*0040*/ 	.byte	0x04, 0x1c
        /*0042*/ 	.short	(.L_17 - .L_16)


	//   ....[0]....
.L_16:
        /*0044*/ 	.word	0x00000320


	//----- nvinfo : EIATTR_REQNTID
	.align		4
.L_17:
        /*0048*/ 	.byte	0x04, 0x10
        /*004a*/ 	.short	(.L_19 - .L_18)
.L_18:
        /*004c*/ 	.word	0x00000080
        /*0050*/ 	.word	0x00000001
        /*0054*/ 	.word	0x00000001


	//----- nvinfo : EIATTR_CBANK_PARAM_SIZE
	.align		4
.L_19:
        /*0058*/ 	.byte	0x03, 0x19
        /*005a*/ 	.short	0x0014


	//----- nvinfo : EIATTR_PARAM_CBANK
	.align		4
        /*005c*/ 	.byte	0x04, 0x0a
        /*005e*/ 	.short	(.L_21 - .L_20)
	.align		4
.L_20:
        /*0060*/ 	.word	index@(.nv.constant0.triton_poi_fused_constant_pad_nd_20)
        /*0064*/ 	.short	0x0210
        /*0066*/ 	.short	0x0014


	//----- nvinfo : EIATTR_SW_WAR
	.align		4
.L_21:
        /*0068*/ 	.byte	0x04, 0x36
        /*006a*/ 	.short	(.L_23 - .L_22)
.L_22:
        /*006c*/ 	.word	0x00000008
.L_23:


//--------------------- .nv.callgraph             --------------------------
	.section	.nv.callgraph,"",@"SHT_CUDA_CALLGRAPH"
	.align	4
	.sectionentsize	8
	.align		4
        /*0000*/ 	.word	0x00000000
	.align		4
        /*0004*/ 	.word	0xffffffff
	.align		4
        /*0008*/ 	.word	0x00000000
	.align		4
        /*000c*/ 	.word	0xfffffffe
	.align		4
        /*0010*/ 	.word	0x00000000
	.align		4
        /*0014*/ 	.word	0xfffffffd
	.align		4
        /*0018*/ 	.word	0x00000000
	.align		4
        /*001c*/ 	.word	0xfffffffc


//--------------------- .text.triton_poi_fused_constant_pad_nd_20 --------------------------
	.section	.text.triton_poi_fused_constant_pad_nd_20,"ax",@progbits
	.align	128
        .global         triton_poi_fused_constant_pad_nd_20
        .type           triton_poi_fused_constant_pad_nd_20,@function
        .size           triton_poi_fused_constant_pad_nd_20,(.L_x_1 - triton_poi_fused_constant_pad_nd_20)
        .other          triton_poi_fused_constant_pad_nd_20,@"STO_CUDA_ENTRY STV_DEFAULT"
triton_poi_fused_constant_pad_nd_20:
.text.triton_poi_fused_constant_pad_nd_20:
[----:B------:R-:W-:Y:S01]  /*0000*/  LDC R1, c[0x0][0x28] ;  /* 0x00000a00ff017b82 */ /* 0x000fe20000000800 */
[----:B------:R-:W1:Y:S01]  /*0010*/  S2R R0, SR_TID.X ;  /* 0x0000000000007919 */ /* 0x000e620000002100 */
[----:B------:R-:W-:Y:S01]  /*0020*/  ULDC.64 UR4, c[0x0][0x210] ;  /* 0x0000840000047ab9 */ /* 0x000fe20000000a00 */
[----:B------:R-:W2:Y:S01]  /*0030*/  S2R R3, SR_CTAID.X ;  /* 0x0000000000037919 */ /* 0x000ea20000002500 */
[----:B-1----:R-:W-:Y:S01]  /*0040*/  IMAD.SHL.U32 R0, R0, 0x4, RZ ;  /* 0x0000000400007824 */ /* 0x002fe200078e00ff */
[----:B--2---:R-:W-:-:S04]  /*0050*/  SHF.R.S32.HI R2, RZ, 0x16, R3 ;  /* 0x00000016ff027819 */ /* 0x004fc80000011403 */
[----:B------:R-:W-:-:S05]  /*0060*/  LOP3.LUT R0, R0, 0x1fc, RZ, 0xc0, !PT ;  /* 0x000001fc00007812 */ /* 0x000fca00078ec0ff */
[----:B------:R-:W-:Y:S01]  /*0070*/  IMAD R0, R3, 0x200, R0 ;  /* 0x0000020003007824 */ /* 0x000fe200078e0200 */
[----:B------:R-:W-:-:S03]  /*0080*/  SGXT R3, R2, 0x1 ;  /* 0x000000010203781a */ /* 0x000fc60000000200 */
[----:B------:R-:W-:Y:S01]  /*0090*/  IMAD.HI R2, R0, 0x2aaaaaab, RZ ;  /* 0x2aaaaaab00027827 */ /* 0x000fe200078e02ff */
[----:B------:R-:W-:-:S04]  /*00a0*/  LEA.HI R4, R3, R0, RZ, 0x6 ;  /* 0x0000000003047211 */ /* 0x000fc800078f30ff */
[----:B------:R-:W-:Y:S02]  /*00b0*/  SHF.R.U32.HI R3, RZ, 0x1f, R2 ;  /* 0x0000001fff037819 */ /* 0x000fe40000011602 */
[----:B------:R-:W-:Y:S02]  /*00c0*/  SHF.R.S32.HI R4, RZ, 0x6, R4 ;  /* 0x00000006ff047819 */ /* 0x000fe40000011404 */
[----:B------:R-:W-:Y:S01]  /*00d0*/  LEA.HI.SX32 R5, R2, R3, 0x19 ;  /* 0x0000000302057211 */ /* 0x000fe200078fcaff */
[----:B------:R-:W-:-:S04]  /*00e0*/  IMAD.HI R2, R0, 0x38e38e39, RZ ;  /* 0x38e38e3900027827 */ /* 0x000fc800078e02ff */
[----:B------:R-:W-:-:S04]  /*00f0*/  IMAD.HI R7, R4, 0x2aaaaaab, RZ ;  /* 0x2aaaaaab04077827 */ /* 0x000fc800078e02ff */
[----:B------:R-:W-:Y:S01]  /*0100*/  IMAD.HI R3, R5, 0x2aaaaaab, RZ ;  /* 0x2aaaaaab05037827 */ /* 0x000fe200078e02ff */
[----:B------:R-:W-:-:S04]  /*0110*/  SHF.R.U32.HI R8, RZ, 0x1, R7 ;  /* 0x00000001ff087819 */ /* 0x000fc80000011607 */
[----:B------:R-:W-:Y:S02]  /*0120*/  SHF.R.U32.HI R6, RZ, 0x1, R3 ;  /* 0x00000001ff067819 */ /* 0x000fe40000011603 */
[----:B------:R-:W-:Y:S02]  /*0130*/  LEA.HI R7, R7, R8, RZ, 0x1 ;  /* 0x0000000807077211 */ /* 0x000fe400078f08ff */
[----:B------:R-:W-:Y:S02]  /*0140*/  LEA.HI R6, R3, R6, RZ, 0x1 ;  /* 0x0000000603067211 */ /* 0x000fe400078f08ff */
[----:B------:R-:W-:Y:S01]  /*0150*/  SHF.R.U32.HI R3, RZ, 0x1f, R2 ;  /* 0x0000001fff037819 */ /* 0x000fe20000011602 */
[----:B------:R-:W-:Y:S02]  /*0160*/  IMAD R7, R7, -0xc, R4 ;  /* 0xfffffff407077824 */ /* 0x000fe400078e0204 */
[----:B------:R-:W-:Y:S01]  /*0170*/  IMAD R6, R6, -0xc, R5 ;  /* 0xfffffff406067824 */ /* 0x000fe200078e0205 */
[----:B------:R-:W-:Y:S01]  /*0180*/  LEA.HI R3, R2, R3, RZ, 0x15 ;  /* 0x0000000302037211 */ /* 0x000fe200078fa8ff */
[----:B------:R-:W-:-:S02]  /*0190*/  VIADD R7, R7, 0xfffffffe ;  /* 0xfffffffe07077836 */ /* 0x000fc40000000000 */
[----:B------:R-:W-:Y:S02]  /*01a0*/  VIADD R2, R6, 0xfffffffe ;  /* 0xfffffffe06027836 */ /* 0x000fe40000000000 */
[----:B------:R-:W-:Y:S02]  /*01b0*/  IMAD.SHL.U32 R3, R3, 0x1000, RZ ;  /* 0x0000100003037824 */ /* 0x000fe400078e00ff */
[----:B------:R-:W-:Y:S01]  /*01c0*/  IMAD R5, R5, -0x300, R0 ;  /* 0xfffffd0005057824 */ /* 0x000fe200078e0200 */
[----:B------:R-:W-:Y:S01]  /*01d0*/  LOP3.LUT R2, R2, R7, RZ, 0xfc, !PT ;  /* 0x0000000702027212 */ /* 0x000fe200078efcff */
[----:B------:R-:W-:Y:S01]  /*01e0*/  IMAD.SHL.U32 R6, R6, 0x200, RZ ;  /* 0x0000020006067824 */ /* 0x000fe200078e00ff */
[--C-:B------:R-:W-:Y:S02]  /*01f0*/  SHF.R.S32.HI R7, RZ, 0x1f, R3.reuse ;  /* 0x0000001fff077819 */ /* 0x100fe40000011403 */
[----:B------:R-:W-:Y:S02]  /*0200*/  ISETP.GE.U32.AND P0, PT, R2, 0x8, PT ;  /* 0x000000080200780c */ /* 0x000fe40003f06070 */
[----:B------:R-:W-:-:S02]  /*0210*/  IADD3 R3, P1, P2, R6, R5, R3 ;  /* 0x0000000506037210 */ /* 0x000fc40007a3e003 */
[----:B------:R-:W-:Y:S02]  /*0220*/  SHF.R.S32.HI R5, RZ, 0x1f, R5 ;  /* 0x0000001fff057819 */ /* 0x000fe40000011405 */
[----:B------:R-:W-:-:S04]  /*0230*/  SHF.R.S32.HI R6, RZ, 0x1f, R6 ;  /* 0x0000001fff067819 */ /* 0x000fc80000011406 */
[----:B------:R-:W-:Y:S02]  /*0240*/  IADD3.X R6, R6, R5, R7, P1, P2 ;  /* 0x0000000506067210 */ /* 0x000fe40000fe4407 */
[----:B------:R-:W-:Y:S02]  /*0250*/  CS2R R4, SRZ ;  /* 0x0000000000047805 */ /* 0x000fe4000001ff00 */
[----:B------:R-:W-:-:S04]  /*0260*/  LEA R8, P1, R3, UR4, 0x2 ;  /* 0x0000000403087c11 */ /* 0x000fc8000f8210ff */
[----:B------:R-:W-:Y:S02]  /*0270*/  LEA.HI.X R9, R3, UR5, R6, 0x2, P1 ;  /* 0x0000000503097c11 */ /* 0x000fe400088f1406 */
[----:B------:R-:W-:Y:S01]  /*0280*/  CS2R R6, SRZ ;  /* 0x0000000000067805 */ /* 0x000fe2000001ff00 */
[----:B------:R-:W-:Y:S01]  /*0290*/  ULDC.64 UR4, c[0x0][0x208] ;  /* 0x0000820000047ab9 */ /* 0x000fe20000000a00 */
[----:B------:R-:W1:Y:S04]  /*02a0*/  LDC.64 R2, c[0x0][0x218] ;  /* 0x00008600ff027b82 */ /* 0x000e680000000a00 */
[----:B------:R-:W2:Y:S01]  /*02b0*/  @!P0 LDG.E.128 R4, desc[UR4][R8.64+-0x1200] ;  /* 0xffee000408048981 */ /* 0x000ea2000c1e1d00 */
[----:B-1----:R-:W-:Y:S01]  /*02c0*/  IMAD.WIDE R2, R0, 0x4, R2 ;  /* 0x0000000400027825 */ /* 0x002fe200078e0202 */
[----:B--2---:R-:W-:-:S02]  /*02d0*/  SEL R4, R4, RZ, !P0 ;  /* 0x000000ff04047207 */ /* 0x004fc40004000000 */
[----:B------:R-:W-:Y:S02]  /*02e0*/  SEL R5, R5, RZ, !P0 ;  /* 0x000000ff05057207 */ /* 0x000fe40004000000 */
[----:B------:R-:W-:Y:S02]  /*02f0*/  SEL R6, R6, RZ, !P0 ;  /* 0x000000ff06067207 */ /* 0x000fe40004000000 */
[----:B------:R-:W-:-:S05]  /*0300*/  SEL R7, R7, RZ, !P0 ;  /* 0x000000ff07077207 */ /* 0x000fca0004000000 */
[----:B------:R-:W-:Y:S01]  /*0310*/  STG.E.128 desc[UR4][R2.64], R4 ;  /* 0x0000000402007986 */ /* 0x000fe2000c101d04 */
[----:B------:R-:W-:Y:S05]  /*0320*/  EXIT ;  /* 0x000000000000794d */ /* 0x000fea0003800000 */
.L_x_0:
[----:B------:R-:W-:-:S00]  /*0330*/  BRA `(.L_x_0) ;  /* 0xfffffffc00fc7947 */ /* 0x000fc0000383ffff */
[----:B------:R-:W-:-:S00]  /*0340*/  NOP ;  /* 0x0000000000007918 */ /* 0x000fc00000000000 */
        /* <DEDUP_REMOVED lines=11> */
.L_x_1:


//--------------------- .nv.constant0.triton_poi_fused_constant_pad_nd_20 --------------------------
	.section	.nv.constant0.triton_poi_fused_constant_pad_nd_20,"a",@progbits
	.sectionflags	@""
	.align	4
.nv.constant0.triton_poi_fused_constant_pad_nd_20:
	.zero		548
